//
// Generated by NVIDIA NVVM Compiler
//
// Compiler Build ID: CL-36424714
// Cuda compilation tools, release 13.0, V13.0.88
// Based on NVVM 20.0.0
//

.version 9.0
.target sm_100
.address_size 64

	// .globl	_Z14mat_sum_by_rowPfS_i

.visible .entry _Z14mat_sum_by_rowPfS_i(
	.param .u64 .ptr .align 1 _Z14mat_sum_by_rowPfS_i_param_0,
	.param .u64 .ptr .align 1 _Z14mat_sum_by_rowPfS_i_param_1,
	.param .u32 _Z14mat_sum_by_rowPfS_i_param_2
)
{
	.reg .pred 	%p<10>;
	.reg .b32 	%r<105>;
	.reg .b32 	%f<83>;
	.reg .b64 	%rd<69>;

	ld.param.u64 	%rd6, [_Z14mat_sum_by_rowPfS_i_param_0];
	ld.param.u64 	%rd7, [_Z14mat_sum_by_rowPfS_i_param_1];
	ld.param.u32 	%r65, [_Z14mat_sum_by_rowPfS_i_param_2];
	cvta.to.global.u64 	%rd1, %rd7;
	mov.u32 	%r1, %tid.x;
	setp.lt.s32 	%p1, %r65, 1;
	mov.f32 	%f82, 0f00000000;
	@%p1 bra 	$L__BB0_13;
	add.s32 	%r67, %r65, -1;
	and.b32  	%r2, %r65, 15;
	setp.lt.u32 	%p2, %r67, 15;
	mov.f32 	%f82, 0f00000000;
	mov.b32 	%r102, 0;
	@%p2 bra 	$L__BB0_4;
	and.b32  	%r102, %r65, 2147483632;
	neg.s32 	%r100, %r102;
	add.s32 	%r99, %r1, %r65;
	shl.b32 	%r6, %r65, 4;
	shl.b32 	%r68, %r65, 1;
	add.s32 	%r98, %r1, %r68;
	mad.lo.s32 	%r97, %r65, 3, %r1;
	shl.b32 	%r69, %r65, 2;
	add.s32 	%r96, %r1, %r69;
	mad.lo.s32 	%r95, %r65, 5, %r1;
	mad.lo.s32 	%r94, %r65, 6, %r1;
	mad.lo.s32 	%r93, %r65, 7, %r1;
	shl.b32 	%r70, %r65, 3;
	add.s32 	%r92, %r1, %r70;
	mad.lo.s32 	%r91, %r65, 9, %r1;
	mad.lo.s32 	%r90, %r65, 10, %r1;
	mad.lo.s32 	%r89, %r65, 11, %r1;
	mad.lo.s32 	%r88, %r65, 12, %r1;
	mad.lo.s32 	%r87, %r65, 13, %r1;
	mad.lo.s32 	%r86, %r65, 14, %r1;
	mad.lo.s32 	%r85, %r65, 15, %r1;
	mov.f32 	%f82, 0f00000000;
	mov.u32 	%r84, %r1;
$L__BB0_3:
	.pragma "nounroll";
	mul.wide.u32 	%rd8, %r84, 4;
	add.s64 	%rd9, %rd1, %rd8;
	ld.global.f32 	%f18, [%rd9];
	add.f32 	%f19, %f82, %f18;
	mul.wide.u32 	%rd10, %r99, 4;
	add.s64 	%rd11, %rd1, %rd10;
	ld.global.f32 	%f20, [%rd11];
	add.f32 	%f21, %f19, %f20;
	mul.wide.u32 	%rd12, %r98, 4;
	add.s64 	%rd13, %rd1, %rd12;
	ld.global.f32 	%f22, [%rd13];
	add.f32 	%f23, %f21, %f22;
	mul.wide.u32 	%rd14, %r97, 4;
	add.s64 	%rd15, %rd1, %rd14;
	ld.global.f32 	%f24, [%rd15];
	add.f32 	%f25, %f23, %f24;
	mul.wide.u32 	%rd16, %r96, 4;
	add.s64 	%rd17, %rd1, %rd16;
	ld.global.f32 	%f26, [%rd17];
	add.f32 	%f27, %f25, %f26;
	mul.wide.u32 	%rd18, %r95, 4;
	add.s64 	%rd19, %rd1, %rd18;
	ld.global.f32 	%f28, [%rd19];
	add.f32 	%f29, %f27, %f28;
	mul.wide.u32 	%rd20, %r94, 4;
	add.s64 	%rd21, %rd1, %rd20;
	ld.global.f32 	%f30, [%rd21];
	add.f32 	%f31, %f29, %f30;
	mul.wide.u32 	%rd22, %r93, 4;
	add.s64 	%rd23, %rd1, %rd22;
	ld.global.f32 	%f32, [%rd23];
	add.f32 	%f33, %f31, %f32;
	mul.wide.u32 	%rd24, %r92, 4;
	add.s64 	%rd25, %rd1, %rd24;
	ld.global.f32 	%f34, [%rd25];
	add.f32 	%f35, %f33, %f34;
	mul.wide.u32 	%rd26, %r91, 4;
	add.s64 	%rd27, %rd1, %rd26;
	ld.global.f32 	%f36, [%rd27];
	add.f32 	%f37, %f35, %f36;
	mul.wide.u32 	%rd28, %r90, 4;
	add.s64 	%rd29, %rd1, %rd28;
	ld.global.f32 	%f38, [%rd29];
	add.f32 	%f39, %f37, %f38;
	mul.wide.u32 	%rd30, %r89, 4;
	add.s64 	%rd31, %rd1, %rd30;
	ld.global.f32 	%f40, [%rd31];
	add.f32 	%f41, %f39, %f40;
	mul.wide.u32 	%rd32, %r88, 4;
	add.s64 	%rd33, %rd1, %rd32;
	ld.global.f32 	%f42, [%rd33];
	add.f32 	%f43, %f41, %f42;
	mul.wide.u32 	%rd34, %r87, 4;
	add.s64 	%rd35, %rd1, %rd34;
	ld.global.f32 	%f44, [%rd35];
	add.f32 	%f45, %f43, %f44;
	mul.wide.u32 	%rd36, %r86, 4;
	add.s64 	%rd37, %rd1, %rd36;
	ld.global.f32 	%f46, [%rd37];
	add.f32 	%f47, %f45, %f46;
	mul.wide.u32 	%rd38, %r85, 4;
	add.s64 	%rd39, %rd1, %rd38;
	ld.global.f32 	%f48, [%rd39];
	add.f32 	%f82, %f47, %f48;
	add.s32 	%r100, %r100, 16;
	add.s32 	%r99, %r99, %r6;
	add.s32 	%r98, %r98, %r6;
	add.s32 	%r97, %r97, %r6;
	add.s32 	%r96, %r96, %r6;
	add.s32 	%r95, %r95, %r6;
	add.s32 	%r94, %r94, %r6;
	add.s32 	%r93, %r93, %r6;
	add.s32 	%r92, %r92, %r6;
	add.s32 	%r91, %r91, %r6;
	add.s32 	%r90, %r90, %r6;
	add.s32 	%r89, %r89, %r6;
	add.s32 	%r88, %r88, %r6;
	add.s32 	%r87, %r87, %r6;
	add.s32 	%r86, %r86, %r6;
	add.s32 	%r85, %r85, %r6;
	add.s32 	%r84, %r84, %r6;
	setp.ne.s32 	%p3, %r100, 0;
	@%p3 bra 	$L__BB0_3;
$L__BB0_4:
	setp.eq.s32 	%p4, %r2, 0;
	@%p4 bra 	$L__BB0_13;
	and.b32  	%r56, %r65, 7;
	setp.lt.u32 	%p5, %r2, 8;
	@%p5 bra 	$L__BB0_7;
	mad.lo.s32 	%r71, %r102, %r65, %r1;
	mul.wide.u32 	%rd40, %r71, 4;
	add.s64 	%rd41, %rd1, %rd40;
	ld.global.f32 	%f50, [%rd41];
	add.f32 	%f51, %f82, %f50;
	add.s32 	%r72, %r71, %r65;
	mul.wide.u32 	%rd42, %r72, 4;
	add.s64 	%rd43, %rd1, %rd42;
	ld.global.f32 	%f52, [%rd43];
	add.f32 	%f53, %f51, %f52;
	add.s32 	%r73, %r72, %r65;
	mul.wide.u32 	%rd44, %r73, 4;
	add.s64 	%rd45, %rd1, %rd44;
	ld.global.f32 	%f54, [%rd45];
	add.f32 	%f55, %f53, %f54;
	add.s32 	%r74, %r73, %r65;
	mul.wide.u32 	%rd46, %r74, 4;
	add.s64 	%rd47, %rd1, %rd46;
	ld.global.f32 	%f56, [%rd47];
	add.f32 	%f57, %f55, %f56;
	add.s32 	%r75, %r74, %r65;
	mul.wide.u32 	%rd48, %r75, 4;
	add.s64 	%rd49, %rd1, %rd48;
	ld.global.f32 	%f58, [%rd49];
	add.f32 	%f59, %f57, %f58;
	add.s32 	%r76, %r75, %r65;
	mul.wide.u32 	%rd50, %r76, 4;
	add.s64 	%rd51, %rd1, %rd50;
	ld.global.f32 	%f60, [%rd51];
	add.f32 	%f61, %f59, %f60;
	add.s32 	%r77, %r76, %r65;
	mul.wide.u32 	%rd52, %r77, 4;
	add.s64 	%rd53, %rd1, %rd52;
	ld.global.f32 	%f62, [%rd53];
	add.f32 	%f63, %f61, %f62;
	add.s32 	%r78, %r77, %r65;
	mul.wide.u32 	%rd54, %r78, 4;
	add.s64 	%rd55, %rd1, %rd54;
	ld.global.f32 	%f64, [%rd55];
	add.f32 	%f82, %f63, %f64;
	add.s32 	%r102, %r102, 8;
$L__BB0_7:
	setp.eq.s32 	%p6, %r56, 0;
	@%p6 bra 	$L__BB0_13;
	and.b32  	%r59, %r65, 3;
	setp.lt.u32 	%p7, %r56, 4;
	@%p7 bra 	$L__BB0_10;
	mad.lo.s32 	%r79, %r102, %r65, %r1;
	mul.wide.u32 	%rd56, %r79, 4;
	add.s64 	%rd57, %rd1, %rd56;
	ld.global.f32 	%f66, [%rd57];
	add.f32 	%f67, %f82, %f66;
	add.s32 	%r80, %r79, %r65;
	mul.wide.u32 	%rd58, %r80, 4;
	add.s64 	%rd59, %rd1, %rd58;
	ld.global.f32 	%f68, [%rd59];
	add.f32 	%f69, %f67, %f68;
	add.s32 	%r81, %r80, %r65;
	mul.wide.u32 	%rd60, %r81, 4;
	add.s64 	%rd61, %rd1, %rd60;
	ld.global.f32 	%f70, [%rd61];
	add.f32 	%f71, %f69, %f70;
	add.s32 	%r82, %r81, %r65;
	mul.wide.u32 	%rd62, %r82, 4;
	add.s64 	%rd63, %rd1, %rd62;
	ld.global.f32 	%f72, [%rd63];
	add.f32 	%f82, %f71, %f72;
	add.s32 	%r102, %r102, 4;
$L__BB0_10:
	setp.eq.s32 	%p8, %r59, 0;
	@%p8 bra 	$L__BB0_13;
	mad.lo.s32 	%r83, %r102, %r65, %r1;
	mul.wide.u32 	%rd64, %r83, 4;
	add.s64 	%rd68, %rd1, %rd64;
	mul.wide.u32 	%rd3, %r65, 4;
	neg.s32 	%r104, %r59;
$L__BB0_12:
	.pragma "nounroll";
	ld.global.f32 	%f73, [%rd68];
	add.f32 	%f82, %f82, %f73;
	add.s64 	%rd68, %rd68, %rd3;
	add.s32 	%r104, %r104, 1;
	setp.ne.s32 	%p9, %r104, 0;
	@%p9 bra 	$L__BB0_12;
$L__BB0_13:
	cvta.to.global.u64 	%rd65, %rd6;
	mul.wide.u32 	%rd66, %r1, 4;
	add.s64 	%rd67, %rd65, %rd66;
	st.global.f32 	[%rd67], %f82;
	ret;

}
	// .globl	_Z17mat_sum_by_columnPfS_i
.visible .entry _Z17mat_sum_by_columnPfS_i(
	.param .u64 .ptr .align 1 _Z17mat_sum_by_columnPfS_i_param_0,
	.param .u64 .ptr .align 1 _Z17mat_sum_by_columnPfS_i_param_1,
	.param .u32 _Z17mat_sum_by_columnPfS_i_param_2
)
{
	.reg .pred 	%p<10>;
	.reg .b32 	%r<28>;
	.reg .b32 	%f<83>;
	.reg .b64 	%rd<32>;

	ld.param.u64 	%rd8, [_Z17mat_sum_by_columnPfS_i_param_0];
	ld.param.u64 	%rd9, [_Z17mat_sum_by_columnPfS_i_param_1];
	ld.param.u32 	%r18, [_Z17mat_sum_by_columnPfS_i_param_2];
	cvta.to.global.u64 	%rd1, %rd9;
	mov.u32 	%r1, %tid.x;
	setp.lt.s32 	%p1, %r18, 1;
	mov.f32 	%f82, 0f00000000;
	@%p1 bra 	$L__BB1_13;
	mul.lo.s32 	%r2, %r18, %r1;
	and.b32  	%r3, %r18, 15;
	setp.lt.u32 	%p2, %r18, 16;
	mov.f32 	%f82, 0f00000000;
	mov.b32 	%r25, 0;
	@%p2 bra 	$L__BB1_4;
	and.b32  	%r25, %r18, 2147483632;
	neg.s32 	%r23, %r25;
	mul.wide.u32 	%rd10, %r2, 4;
	add.s64 	%rd11, %rd10, %rd1;
	add.s64 	%rd30, %rd11, 32;
	mov.f32 	%f82, 0f00000000;
$L__BB1_3:
	.pragma "nounroll";
	ld.global.f32 	%f18, [%rd30+-32];
	add.f32 	%f19, %f82, %f18;
	ld.global.f32 	%f20, [%rd30+-28];
	add.f32 	%f21, %f19, %f20;
	ld.global.f32 	%f22, [%rd30+-24];
	add.f32 	%f23, %f21, %f22;
	ld.global.f32 	%f24, [%rd30+-20];
	add.f32 	%f25, %f23, %f24;
	ld.global.f32 	%f26, [%rd30+-16];
	add.f32 	%f27, %f25, %f26;
	ld.global.f32 	%f28, [%rd30+-12];
	add.f32 	%f29, %f27, %f28;
	ld.global.f32 	%f30, [%rd30+-8];
	add.f32 	%f31, %f29, %f30;
	ld.global.f32 	%f32, [%rd30+-4];
	add.f32 	%f33, %f31, %f32;
	ld.global.f32 	%f34, [%rd30];
	add.f32 	%f35, %f33, %f34;
	ld.global.f32 	%f36, [%rd30+4];
	add.f32 	%f37, %f35, %f36;
	ld.global.f32 	%f38, [%rd30+8];
	add.f32 	%f39, %f37, %f38;
	ld.global.f32 	%f40, [%rd30+12];
	add.f32 	%f41, %f39, %f40;
	ld.global.f32 	%f42, [%rd30+16];
	add.f32 	%f43, %f41, %f42;
	ld.global.f32 	%f44, [%rd30+20];
	add.f32 	%f45, %f43, %f44;
	ld.global.f32 	%f46, [%rd30+24];
	add.f32 	%f47, %f45, %f46;
	ld.global.f32 	%f48, [%rd30+28];
	add.f32 	%f82, %f47, %f48;
	add.s32 	%r23, %r23, 16;
	add.s64 	%rd30, %rd30, 64;
	setp.ne.s32 	%p3, %r23, 0;
	@%p3 bra 	$L__BB1_3;
$L__BB1_4:
	setp.eq.s32 	%p4, %r3, 0;
	@%p4 bra 	$L__BB1_13;
	and.b32  	%r9, %r18, 7;
	setp.lt.u32 	%p5, %r3, 8;
	@%p5 bra 	$L__BB1_7;
	add.s32 	%r20, %r25, %r2;
	mul.wide.u32 	%rd12, %r20, 4;
	add.s64 	%rd13, %rd1, %rd12;
	ld.global.f32 	%f50, [%rd13];
	add.f32 	%f51, %f82, %f50;
	cvt.u64.u32 	%rd14, %r2;
	cvt.u64.u32 	%rd15, %r25;
	add.s64 	%rd16, %rd15, %rd14;
	shl.b64 	%rd17, %rd16, 2;
	add.s64 	%rd18, %rd1, %rd17;
	ld.global.f32 	%f52, [%rd18+4];
	add.f32 	%f53, %f51, %f52;
	ld.global.f32 	%f54, [%rd18+8];
	add.f32 	%f55, %f53, %f54;
	ld.global.f32 	%f56, [%rd18+12];
	add.f32 	%f57, %f55, %f56;
	ld.global.f32 	%f58, [%rd18+16];
	add.f32 	%f59, %f57, %f58;
	ld.global.f32 	%f60, [%rd18+20];
	add.f32 	%f61, %f59, %f60;
	ld.global.f32 	%f62, [%rd18+24];
	add.f32 	%f63, %f61, %f62;
	ld.global.f32 	%f64, [%rd18+28];
	add.f32 	%f82, %f63, %f64;
	add.s32 	%r25, %r25, 8;
$L__BB1_7:
	setp.eq.s32 	%p6, %r9, 0;
	@%p6 bra 	$L__BB1_13;
	and.b32  	%r12, %r18, 3;
	setp.lt.u32 	%p7, %r9, 4;
	@%p7 bra 	$L__BB1_10;
	add.s32 	%r21, %r25, %r2;
	mul.wide.u32 	%rd19, %r21, 4;
	add.s64 	%rd20, %rd1, %rd19;
	ld.global.f32 	%f66, [%rd20];
	add.f32 	%f67, %f82, %f66;
	cvt.u64.u32 	%rd21, %r2;
	cvt.u64.u32 	%rd22, %r25;
	add.s64 	%rd23, %rd22, %rd21;
	shl.b64 	%rd24, %rd23, 2;
	add.s64 	%rd25, %rd1, %rd24;
	ld.global.f32 	%f68, [%rd25+4];
	add.f32 	%f69, %f67, %f68;
	ld.global.f32 	%f70, [%rd25+8];
	add.f32 	%f71, %f69, %f70;
	ld.global.f32 	%f72, [%rd25+12];
	add.f32 	%f82, %f71, %f72;
	add.s32 	%r25, %r25, 4;
$L__BB1_10:
	setp.eq.s32 	%p8, %r12, 0;
	@%p8 bra 	$L__BB1_13;
	add.s32 	%r22, %r25, %r2;
	mul.wide.u32 	%rd26, %r22, 4;
	add.s64 	%rd31, %rd1, %rd26;
	neg.s32 	%r27, %r12;
$L__BB1_12:
	.pragma "nounroll";
	ld.global.f32 	%f73, [%rd31];
	add.f32 	%f82, %f82, %f73;
	add.s64 	%rd31, %rd31, 4;
	add.s32 	%r27, %r27, 1;
	setp.ne.s32 	%p9, %r27, 0;
	@%p9 bra 	$L__BB1_12;
$L__BB1_13:
	cvta.to.global.u64 	%rd27, %rd8;
	mul.wide.u32 	%rd28, %r1, 4;
	add.s64 	%rd29, %rd27, %rd28;
	st.global.f32 	[%rd29], %f82;
	ret;

}


// ===== COMPILED SASS (sm_100) =====

	.target	sm_100

	.elftype	@"ET_EXEC"


//--------------------- .note.nv.tkinfo           --------------------------
	.section	.note.nv.tkinfo,"",@"SHT_NOTE"
	.sectionflags	@"SHF_NOTE_NV_TKINFO"
	.tkinfo
        /*0018*/ 	.word	0x00000002
        /*0030*/ 	.string	""
        /*0030*/ 	.string	"ptxas"
        /*0030*/ 	.string	"Cuda compilation tools, release 13.0, V13.0.88"
        /*0030*/ 	.string	"Build cuda_13.0.r13.0/compiler.36424714_0"
        /*0030*/ 	.string	"-arch sm_100 -m 64 "



//--------------------- .note.nv.cuinfo           --------------------------
	.section	.note.nv.cuinfo,"",@"SHT_NOTE"
	.sectionflags	@"SHF_NOTE_NV_CUINFO"
        /*0018*/ 	.short	0x0002
        /*001a*/ 	.short	0x0064
        /*001c*/ 	.short	0x0082
	.zero		2


//--------------------- .nv.info                  --------------------------
	.section	.nv.info,"",@"SHT_CUDA_INFO"
	.align	4


	//----- nvinfo : EIATTR_REGCOUNT
	.align		4
        /*0000*/ 	.byte	0x04, 0x2f
        /*0002*/ 	.short	(.L_1 - .L_0)
	.align		4
.L_0:
        /*0004*/ 	.word	index@(_Z14mat_sum_by_rowPfS_i)
        /*0008*/ 	.word	0x00000020


	//----- nvinfo : EIATTR_FRAME_SIZE
	.align		4
.L_1:
        /*000c*/ 	.byte	0x04, 0x11
        /*000e*/ 	.short	(.L_3 - .L_2)
	.align		4
.L_2:
        /*0010*/ 	.word	index@(_Z14mat_sum_by_rowPfS_i)
        /*0014*/ 	.word	0x00000000


	//----- nvinfo : EIATTR_REGCOUNT
	.align		4
.L_3:
        /*0018*/ 	.byte	0x04, 0x2f
        /*001a*/ 	.short	(.L_5 - .L_4)
	.align		4
.L_4:
        /*001c*/ 	.word	index@(_Z17mat_sum_by_columnPfS_i)
        /*0020*/ 	.word	0x0000001f


	//----- nvinfo : EIATTR_FRAME_SIZE
	.align		4
.L_5:
        /*0024*/ 	.byte	0x04, 0x11
        /*0026*/ 	.short	(.L_7 - .L_6)
	.align		4
.L_6:
        /*0028*/ 	.word	index@(_Z17mat_sum_by_columnPfS_i)
        /*002c*/ 	.word	0x00000000


	//----- nvinfo : EIATTR_MIN_STACK_SIZE
	.align		4
.L_7:
        /*0030*/ 	.byte	0x04, 0x12
        /*0032*/ 	.short	(.L_9 - .L_8)
	.align		4
.L_8:
        /*0034*/ 	.word	index@(_Z17mat_sum_by_columnPfS_i)
        /*0038*/ 	.word	0x00000000


	//----- nvinfo : EIATTR_MIN_STACK_SIZE
	.align		4
.L_9:
        /*003c*/ 	.byte	0x04, 0x12
        /*003e*/ 	.short	(.L_11 - .L_10)
	.align		4
.L_10:
        /*0040*/ 	.word	index@(_Z14mat_sum_by_rowPfS_i)
        /*0044*/ 	.word	0x00000000
.L_11:


//--------------------- .nv.compat                --------------------------
	.section	.nv.compat,"",@"SHT_CUDA_COMPAT_INFO"
	.align	4
        /*0000*/ 	.byte	0x02, 0x09, 0x00, 0x00, 0x02, 0x02, 0x01, 0x00, 0x02, 0x05, 0x05, 0x00, 0x03, 0x07, 0x01, 0x01
        /*0010*/ 	.byte	0x02, 0x03, 0x00, 0x00, 0x02, 0x06, 0x01, 0x00, 0x04, 0x0b, 0x08, 0x00, 0x09, 0x00, 0x00, 0x00
        /*0020*/ 	.byte	0x00, 0x00, 0x00, 0x00


//--------------------- .nv.info._Z17mat_sum_by_columnPfS_i --------------------------
	.section	.nv.info._Z17mat_sum_by_columnPfS_i,"",@"SHT_CUDA_INFO"
	.sectionflags	@""
	.align	4


	//----- nvinfo : EIATTR_CUDA_API_VERSION
	.align		4
        /*0000*/ 	.byte	0x04, 0x37
        /*0002*/ 	.short	(.L_13 - .L_12)
.L_12:
        /*0004*/ 	.word	0x00000082


	//----- nvinfo : EIATTR_KPARAM_INFO
	.align		4
.L_13:
        /*0008*/ 	.byte	0x04, 0x17
        /*000a*/ 	.short	(.L_15 - .L_14)
.L_14:
        /*000c*/ 	.word	0x00000000
        /*0010*/ 	.short	0x0002
        /*0012*/ 	.short	0x0010
        /*0014*/ 	.byte	0x00, 0xf0, 0x11, 0x00


	//----- nvinfo : EIATTR_KPARAM_INFO
	.align		4
.L_15:
        /*0018*/ 	.byte	0x04, 0x17
        /*001a*/ 	.short	(.L_17 - .L_16)
.L_16:
        /*001c*/ 	.word	0x00000000
        /*0020*/ 	.short	0x0001
        /*0022*/ 	.short	0x0008
        /*0024*/ 	.byte	0x00, 0xf5, 0x21, 0x00


	//----- nvinfo : EIATTR_KPARAM_INFO
	.align		4
.L_17:
        /*0028*/ 	.byte	0x04, 0x17
        /*002a*/ 	.short	(.L_19 - .L_18)
.L_18:
        /*002c*/ 	.word	0x00000000
        /*0030*/ 	.short	0x0000
        /*0032*/ 	.short	0x0000
        /*0034*/ 	.byte	0x00, 0xf5, 0x21, 0x00


	//----- nvinfo : EIATTR_SPARSE_MMA_MASK
	.align		4
.L_19:
        /*0038*/ 	.byte	0x03, 0x50
        /*003a*/ 	.short	0x0000


	//----- nvinfo : EIATTR_MAXREG_COUNT
	.align		4
        /*003c*/ 	.byte	0x03, 0x1b
        /*003e*/ 	.short	0x00ff


	//----- nvinfo : EIATTR_MERCURY_ISA_VERSION
	.align		4
        /*0040*/ 	.byte	0x03, 0x5f
        /*0042*/ 	.short	0x0101


	//----- nvinfo : EIATTR_VRC_CTA_INIT_COUNT
	.align		4
        /*0044*/ 	.byte	0x02, 0x4a
	.zero		1
	.zero		1


	//----- nvinfo : EIATTR_EXIT_INSTR_OFFSETS
	.align		4
        /*0048*/ 	.byte	0x04, 0x1c
        /*004a*/ 	.short	(.L_21 - .L_20)


	//   ....[0]....
.L_20:
        /*004c*/ 	.word	0x000007d0


	//----- nvinfo : EIATTR_CBANK_PARAM_SIZE
	.align		4
.L_21:
        /*0050*/ 	.byte	0x03, 0x19
        /*0052*/ 	.short	0x0014


	//----- nvinfo : EIATTR_PARAM_CBANK
	.align		4
        /*0054*/ 	.byte	0x04, 0x0a
        /*0056*/ 	.short	(.L_23 - .L_22)
	.align		4
.L_22:
        /*0058*/ 	.word	index@(.nv.constant0._Z17mat_sum_by_columnPfS_i)
        /*005c*/ 	.short	0x0380
        /*005e*/ 	.short	0x0014


	//----- nvinfo : EIATTR_SW_WAR
	.align		4
.L_23:
        /*0060*/ 	.byte	0x04, 0x36
        /*0062*/ 	.short	(.L_25 - .L_24)
.L_24:
        /*0064*/ 	.word	0x00000008
.L_25:


//--------------------- .nv.info._Z14mat_sum_by_rowPfS_i --------------------------
	.section	.nv.info._Z14mat_sum_by_rowPfS_i,"",@"SHT_CUDA_INFO"
	.sectionflags	@""
	.align	4


	//----- nvinfo : EIATTR_CUDA_API_VERSION
	.align		4
        /*0000*/ 	.byte	0x04, 0x37
        /*0002*/ 	.short	(.L_27 - .L_26)
.L_26:
        /*0004*/ 	.word	0x00000082


	//----- nvinfo : EIATTR_KPARAM_INFO
	.align		4
.L_27:
        /*0008*/ 	.byte	0x04, 0x17
        /*000a*/ 	.short	(.L_29 - .L_28)
.L_28:
        /*000c*/ 	.word	0x00000000
        /*0010*/ 	.short	0x0002
        /*0012*/ 	.short	0x0010
        /*0014*/ 	.byte	0x00, 0xf0, 0x11, 0x00


	//----- nvinfo : EIATTR_KPARAM_INFO
	.align		4
.L_29:
        /*0018*/ 	.byte	0x04, 0x17
        /*001a*/ 	.short	(.L_31 - .L_30)
.L_30:
        /*001c*/ 	.word	0x00000000
        /*0020*/ 	.short	0x0001
        /*0022*/ 	.short	0x0008
        /*0024*/ 	.byte	0x00, 0xf5, 0x21, 0x00


	//----- nvinfo : EIATTR_KPARAM_INFO
	.align		4
.L_31:
        /*0028*/ 	.byte	0x04, 0x17
        /*002a*/ 	.short	(.L_33 - .L_32)
.L_32:
        /*002c*/ 	.word	0x00000000
        /*0030*/ 	.short	0x0000
        /*0032*/ 	.short	0x0000
        /*0034*/ 	.byte	0x00, 0xf5, 0x21, 0x00


	//----- nvinfo : EIATTR_SPARSE_MMA_MASK
	.align		4
.L_33:
        /*0038*/ 	.byte	0x03, 0x50
        /*003a*/ 	.short	0x0000


	//----- nvinfo : EIATTR_MAXREG_COUNT
	.align		4
        /*003c*/ 	.byte	0x03, 0x1b
        /*003e*/ 	.short	0x00ff


	//----- nvinfo : EIATTR_MERCURY_ISA_VERSION
	.align		4
        /*0040*/ 	.byte	0x03, 0x5f
        /*0042*/ 	.short	0x0101


	//----- nvinfo : EIATTR_VRC_CTA_INIT_COUNT
	.align		4
        /*0044*/ 	.byte	0x02, 0x4a
	.zero		1
	.zero		1


	//----- nvinfo : EIATTR_EXIT_INSTR_OFFSETS
	.align		4
        /*0048*/ 	.byte	0x04, 0x1c
        /*004a*/ 	.short	(.L_35 - .L_34)


	//   ....[0]....
.L_34:
        /*004c*/ 	.word	0x00000b10


	//----- nvinfo : EIATTR_CBANK_PARAM_SIZE
	.align		4
.L_35:
        /*0050*/ 	.byte	0x03, 0x19
        /*0052*/ 	.short	0x0014


	//----- nvinfo : EIATTR_PARAM_CBANK
	.align		4
        /*0054*/ 	.byte	0x04, 0x0a
        /*0056*/ 	.short	(.L_37 - .L_36)
	.align		4
.L_36:
        /*0058*/ 	.word	index@(.nv.constant0._Z14mat_sum_by_rowPfS_i)
        /*005c*/ 	.short	0x0380
        /*005e*/ 	.short	0x0014


	//----- nvinfo : EIATTR_SW_WAR
	.align		4
.L_37:
        /*0060*/ 	.byte	0x04, 0x36
        /*0062*/ 	.short	(.L_39 - .L_38)
.L_38:
        /*0064*/ 	.word	0x00000008
.L_39:


//--------------------- .nv.callgraph             --------------------------
	.section	.nv.callgraph,"",@"SHT_CUDA_CALLGRAPH"
	.align	4
	.sectionentsize	8
	.align		4
        /*0000*/ 	.word	0x00000000
	.align		4
        /*0004*/ 	.word	0xffffffff
	.align		4
        /*0008*/ 	.word	0x00000000
	.align		4
        /*000c*/ 	.word	0xfffffffe
	.align		4
        /*0010*/ 	.word	0x00000000
	.align		4
        /*0014*/ 	.word	0xfffffffd
	.align		4
        /*0018*/ 	.word	0x00000000
	.align		4
        /*001c*/ 	.word	0xfffffffc


//--------------------- .text._Z17mat_sum_by_columnPfS_i --------------------------
	.section	.text._Z17mat_sum_by_columnPfS_i,"ax",@progbits
	.align	128
        .global         _Z17mat_sum_by_columnPfS_i
        .type           _Z17mat_sum_by_columnPfS_i,@function
        .size           _Z17mat_sum_by_columnPfS_i,(.L_x_14 - _Z17mat_sum_by_columnPfS_i)
        .other          _Z17mat_sum_by_columnPfS_i,@"STO_CUDA_ENTRY STV_DEFAULT"
_Z17mat_sum_by_columnPfS_i:
.text._Z17mat_sum_by_columnPfS_i:
[----:B------:R-:W-:Y:S01]  /*0000*/  LDC R1, c[0x0][0x37c] ;  /* 0x0000df00ff017b82 */ /* 0x000fe20000000800 */
[----:B------:R-:W0:Y:S01]  /*0010*/  LDCU UR5, c[0x0][0x390] ;  /* 0x00007200ff0577ac */ /* 0x000e220008000800 */
[----:B------:R-:W1:Y:S01]  /*0020*/  S2R R0, SR_TID.X ;  /* 0x0000000000007919 */ /* 0x000e620000002100 */
[----:B------:R-:W-:Y:S01]  /*0030*/  HFMA2 R2, -RZ, RZ, 0, 0 ;  /* 0x00000000ff027431 */ /* 0x000fe200000001ff */
[----:B------:R-:W2:Y:S01]  /*0040*/  LDCU.64 UR8, c[0x0][0x358] ;  /* 0x00006b00ff0877ac */ /* 0x000ea20008000a00 */
[----:B0-----:R-:W-:-:S09]  /*0050*/  UISETP.GE.AND UP0, UPT, UR5, 0x1, UPT ;  /* 0x000000010500788c */ /* 0x001fd2000bf06270 */
[----:B--2---:R-:W-:Y:S05]  /*0060*/  BRA.U !UP0, `(.L_x_0) ;  /* 0x0000000508cc7547 */ /* 0x004fea000b800000 */
[----:B------:R-:W-:Y:S02]  /*0070*/  UISETP.GE.U32.AND UP1, UPT, UR5, 0x10, UPT ;  /* 0x000000100500788c */ /* 0x000fe4000bf26070 */
[----:B-1----:R-:W-:Y:S01]  /*0080*/  IMAD R3, R0, UR5, RZ ;  /* 0x0000000500037c24 */ /* 0x002fe2000f8e02ff */
[----:B------:R-:W-:Y:S01]  /*0090*/  ULOP3.LUT UR6, UR5, 0xf, URZ, 0xc0, !UPT ;  /* 0x0000000f05067892 */ /* 0x000fe2000f8ec0ff */
[----:B------:R-:W-:Y:S01]  /*00a0*/  MOV R2, RZ ;  /* 0x000000ff00027202 */ /* 0x000fe20000000f00 */
[----:B------:R-:W-:Y:S02]  /*00b0*/  UMOV UR4, URZ ;  /* 0x000000ff00047c82 */ /* 0x000fe40008000000 */
[----:B------:R-:W-:Y:S02]  /*00c0*/  UISETP.NE.AND UP0, UPT, UR6, URZ, UPT ;  /* 0x000000ff0600728c */ /* 0x000fe4000bf05270 */
[----:B------:R-:W-:Y:S09]  /*00d0*/  BRA.U !UP1, `(.L_x_1) ;  /* 0x0000000109b07547 */ /* 0x000ff2000b800000 */
[----:B------:R-:W0:Y:S01]  /*00e0*/  LDC.64 R4, c[0x0][0x388] ;  /* 0x0000e200ff047b82 */ /* 0x000e220000000a00 */
[----:B------:R-:W-:Y:S01]  /*00f0*/  ULOP3.LUT UR4, UR5, 0x7ffffff0, URZ, 0xc0, !UPT ;  /* 0x7ffffff005047892 */ /* 0x000fe2000f8ec0ff */
[----:B------:R-:W-:-:S03]  /*0100*/  MOV R2, RZ ;  /* 0x000000ff00027202 */ /* 0x000fc60000000f00 */
[----:B------:R-:W-:Y:S01]  /*0110*/  UIADD3 UR7, UPT, UPT, -UR4, URZ, URZ ;  /* 0x000000ff04077290 */ /* 0x000fe2000fffe1ff */
[----:B0-----:R-:W-:-:S03]  /*0120*/  IMAD.WIDE.U32 R4, R3, 0x4, R4 ;  /* 0x0000000403047825 */ /* 0x001fc600078e0004 */
[----:B------:R-:W-:-:S04]  /*0130*/  IADD3 R4, P0, PT, R4, 0x20, RZ ;  /* 0x0000002004047810 */ /* 0x000fc80007f1e0ff */
[----:B------:R-:W-:-:S09]  /*0140*/  IADD3.X R5, PT, PT, RZ, R5, RZ, P0, !PT ;  /* 0x00000005ff057210 */ /* 0x000fd200007fe4ff */
.L_x_2:
[----:B------:R-:W2:Y:S04]  /*0150*/  LDG.E R13, desc[UR8][R4.64+-0x20] ;  /* 0xffffe008040d7981 */ /* 0x000ea8000c1e1900 */
[----:B------:R-:W3:Y:S04]  /*0160*/  LDG.E R14, desc[UR8][R4.64+-0x1c] ;  /* 0xffffe408040e7981 */ /* 0x000ee8000c1e1900 */
[----:B------:R-:W4:Y:S04]  /*0170*/  LDG.E R16, desc[UR8][R4.64+-0x18] ;  /* 0xffffe80804107981 */ /* 0x000f28000c1e1900 */
[----:B------:R-:W5:Y:S04]  /*0180*/  LDG.E R18, desc[UR8][R4.64+-0x14] ;  /* 0xffffec0804127981 */ /* 0x000f68000c1e1900 */
        /* <DEDUP_REMOVED lines=11> */
[----:B------:R0:W5:Y:S01]  /*0240*/  LDG.E R6, desc[UR8][R4.64+0x1c] ;  /* 0x00001c0804067981 */ /* 0x000162000c1e1900 */
[----:B------:R-:W-:-:S04]  /*0250*/  UIADD3 UR7, UPT, UPT, UR7, 0x10, URZ ;  /* 0x0000001007077890 */ /* 0x000fc8000fffe0ff */
[----:B------:R-:W-:Y:S01]  /*0260*/  UISETP.NE.AND UP1, UPT, UR7, URZ, UPT ;  /* 0x000000ff0700728c */ /* 0x000fe2000bf25270 */
[----:B0-----:R-:W-:-:S04]  /*0270*/  IADD3 R4, P0, PT, R4, 0x40, RZ ;  /* 0x0000004004047810 */ /* 0x001fc80007f1e0ff */
[----:B------:R-:W-:Y:S01]  /*0280*/  IADD3.X R5, PT, PT, RZ, R5, RZ, P0, !PT ;  /* 0x00000005ff057210 */ /* 0x000fe200007fe4ff */
[----:B--2---:R-:W-:-:S04]  /*0290*/  FADD R13, R13, R2 ;  /* 0x000000020d0d7221 */ /* 0x004fc80000000000 */
[----:B---3--:R-:W-:-:S04]  /*02a0*/  FADD R13, R13, R14 ;  /* 0x0000000e0d0d7221 */ /* 0x008fc80000000000 */
[----:B----4-:R-:W-:-:S04]  /*02b0*/  FADD R13, R13, R16 ;  /* 0x000000100d0d7221 */ /* 0x010fc80000000000 */
[----:B-----5:R-:W-:-:S04]  /*02c0*/  FADD R13, R13, R18 ;  /* 0x000000120d0d7221 */ /* 0x020fc80000000000 */
[----:B------:R-:W-:-:S04]  /*02d0*/  FADD R13, R13, R20 ;  /* 0x000000140d0d7221 */ /* 0x000fc80000000000 */
        /* <DEDUP_REMOVED lines=10> */
[----:B------:R-:W-:Y:S01]  /*0380*/  FADD R2, R7, R6 ;  /* 0x0000000607027221 */ /* 0x000fe20000000000 */
[----:B------:R-:W-:Y:S06]  /*0390*/  BRA.U UP1, `(.L_x_2) ;  /* 0xfffffffd016c7547 */ /* 0x000fec000b83ffff */
.L_x_1:
[----:B------:R-:W-:Y:S05]  /*03a0*/  BRA.U !UP0, `(.L_x_0) ;  /* 0x0000000108fc7547 */ /* 0x000fea000b800000 */
[----:B------:R-:W-:Y:S02]  /*03b0*/  UISETP.GE.U32.AND UP0, UPT, UR6, 0x8, UPT ;  /* 0x000000080600788c */ /* 0x000fe4000bf06070 */
[----:B------:R-:W-:-:S04]  /*03c0*/  ULOP3.LUT UR7, UR5, 0x7, URZ, 0xc0, !UPT ;  /* 0x0000000705077892 */ /* 0x000fc8000f8ec0ff */
[----:B------:R-:W-:-:S03]  /*03d0*/  UISETP.NE.AND UP1, UPT, UR7, URZ, UPT ;  /* 0x000000ff0700728c */ /* 0x000fc6000bf25270 */
[----:B------:R-:W-:Y:S08]  /*03e0*/  BRA.U !UP0, `(.L_x_3) ;  /* 0x0000000108647547 */ /* 0x000ff0000b800000 */
[----:B------:R-:W0:Y:S01]  /*03f0*/  LDC.64 R6, c[0x0][0x388] ;  /* 0x0000e200ff067b82 */ /* 0x000e220000000a00 */
[----:B------:R-:W1:Y:S01]  /*0400*/  LDCU.64 UR10, c[0x0][0x388] ;  /* 0x00007100ff0a77ac */ /* 0x000e620008000a00 */
[C---:B------:R-:W-:Y:S02]  /*0410*/  IADD3 R5, PT, PT, R3.reuse, UR4, RZ ;  /* 0x0000000403057c10 */ /* 0x040fe4000fffe0ff */
[----:B------:R-:W-:-:S04]  /*0420*/  IADD3 R8, P0, PT, R3, UR4, RZ ;  /* 0x0000000403087c10 */ /* 0x000fc8000ff1e0ff */
[----:B------:R-:W-:Y:S02]  /*0430*/  IADD3.X R9, PT, PT, RZ, RZ, RZ, P0, !PT ;  /* 0x000000ffff097210 */ /* 0x000fe400007fe4ff */
[----:B-1----:R-:W-:Y:S01]  /*0440*/  LEA R4, P0, R8, UR10, 0x2 ;  /* 0x0000000a08047c11 */ /* 0x002fe2000f8010ff */
[----:B0-----:R-:W-:-:S03]  /*0450*/  IMAD.WIDE.U32 R6, R5, 0x4, R6 ;  /* 0x0000000405067825 */ /* 0x001fc600078e0006 */
[----:B------:R-:W-:-:S03]  /*0460*/  LEA.HI.X R5, R8, UR11, R9, 0x2, P0 ;  /* 0x0000000b08057c11 */ /* 0x000fc600080f1409 */
[----:B------:R-:W2:Y:S04]  /*0470*/  LDG.E R7, desc[UR8][R6.64] ;  /* 0x0000000806077981 */ /* 0x000ea8000c1e1900 */
[----:B------:R-:W3:Y:S04]  /*0480*/  LDG.E R9, desc[UR8][R4.64+0x4] ;  /* 0x0000040804097981 */ /* 0x000ee8000c1e1900 */
[----:B------:R-:W4:Y:S04]  /*0490*/  LDG.E R11, desc[UR8][R4.64+0x8] ;  /* 0x00000808040b7981 */ /* 0x000f28000c1e1900 */
[----:B------:R-:W5:Y:S04]  /*04a0*/  LDG.E R13, desc[UR8][R4.64+0xc] ;  /* 0x00000c08040d7981 */ /* 0x000f68000c1e1900 */
[----:B------:R-:W5:Y:S04]  /*04b0*/  LDG.E R15, desc[UR8][R4.64+0x10] ;  /* 0x00001008040f7981 */ /* 0x000f68000c1e1900 */
[----:B------:R-:W5:Y:S04]  /*04c0*/  LDG.E R17, desc[UR8][R4.64+0x14] ;  /* 0x0000140804117981 */ /* 0x000f68000c1e1900 */
[----:B------:R-:W5:Y:S04]  /*04d0*/  LDG.E R19, desc[UR8][R4.64+0x18] ;  /* 0x0000180804137981 */ /* 0x000f68000c1e1900 */
[----:B------:R-:W5:Y:S01]  /*04e0*/  LDG.E R21, desc[UR8][R4.64+0x1c] ;  /* 0x00001c0804157981 */ /* 0x000f62000c1e1900 */
[----:B------:R-:W-:Y:S01]  /*04f0*/  UIADD3 UR4, UPT, UPT, UR4, 0x8, URZ ;  /* 0x0000000804047890 */ /* 0x000fe2000fffe0ff */
[----:B--2---:R-:W-:-:S04]  /*0500*/  FADD R2, R2, R7 ;  /* 0x0000000702027221 */ /* 0x004fc80000000000 */
[----:B---3--:R-:W-:-:S04]  /*0510*/  FADD R2, R2, R9 ;  /* 0x0000000902027221 */ /* 0x008fc80000000000 */
[----:B----4-:R-:W-:-:S04]  /*0520*/  FADD R2, R2, R11 ;  /* 0x0000000b02027221 */ /* 0x010fc80000000000 */
[----:B-----5:R-:W-:-:S04]  /*0530*/  FADD R2, R2, R13 ;  /* 0x0000000d02027221 */ /* 0x020fc80000000000 */
[----:B------:R-:W-:-:S04]  /*0540*/  FADD R2, R2, R15 ;  /* 0x0000000f02027221 */ /* 0x000fc80000000000 */
[----:B------:R-:W-:-:S04]  /*0550*/  FADD R2, R2, R17 ;  /* 0x0000001102027221 */ /* 0x000fc80000000000 */
[----:B------:R-:W-:-:S04]  /*0560*/  FADD R2, R2, R19 ;  /* 0x0000001302027221 */ /* 0x000fc80000000000 */
[----:B------:R-:W-:-:S07]  /*0570*/  FADD R2, R2, R21 ;  /* 0x0000001502027221 */ /* 0x000fce0000000000 */
.L_x_3:
        /* <DEDUP_REMOVED lines=16> */
[----:B------:R-:W5:Y:S01]  /*0680*/  LDG.E R13, desc[UR8][R6.64+0xc] ;  /* 0x00000c08060d7981 */ /* 0x000f62000c1e1900 */
[----:B------:R-:W-:Y:S01]  /*0690*/  UIADD3 UR4, UPT, UPT, UR4, 0x4, URZ ;  /* 0x0000000404047890 */ /* 0x000fe2000fffe0ff */
[----:B--2---:R-:W-:-:S04]  /*06a0*/  FADD R2, R2, R5 ;  /* 0x0000000502027221 */ /* 0x004fc80000000000 */
[----:B---3--:R-:W-:-:S04]  /*06b0*/  FADD R2, R2, R9 ;  /* 0x0000000902027221 */ /* 0x008fc80000000000 */
[----:B----4-:R-:W-:-:S04]  /*06c0*/  FADD R2, R2, R11 ;  /* 0x0000000b02027221 */ /* 0x010fc80000000000 */
[----:B-----5:R-:W-:-:S07]  /*06d0*/  FADD R2, R2, R13 ;  /* 0x0000000d02027221 */ /* 0x020fce0000000000 */
.L_x_4:
[----:B------:R-:W-:Y:S05]  /*06e0*/  BRA.U !UP1, `(.L_x_0) ;  /* 0x00000001092c7547 */ /* 0x000fea000b800000 */
[----:B------:R-:W0:Y:S01]  /*06f0*/  LDC.64 R4, c[0x0][0x388] ;  /* 0x0000e200ff047b82 */ /* 0x000e220000000a00 */
[----:B------:R-:W-:Y:S01]  /*0700*/  IADD3 R3, PT, PT, R3, UR4, RZ ;  /* 0x0000000403037c10 */ /* 0x000fe2000fffe0ff */
[----:B------:R-:W-:-:S04]  /*0710*/  UIADD3 UR5, UPT, UPT, -UR5, URZ, URZ ;  /* 0x000000ff05057290 */ /* 0x000fc8000fffe1ff */
[----:B0-----:R-:W-:-:S08]  /*0720*/  IMAD.WIDE.U32 R4, R3, 0x4, R4 ;  /* 0x0000000403047825 */ /* 0x001fd000078e0004 */
.L_x_5:
[----:B------:R0:W2:Y:S01]  /*0730*/  LDG.E R3, desc[UR8][R4.64] ;  /* 0x0000000804037981 */ /* 0x0000a2000c1e1900 */
[----:B------:R-:W-:-:S04]  /*0740*/  UIADD3 UR5, UPT, UPT, UR5, 0x1, URZ ;  /* 0x0000000105057890 */ /* 0x000fc8000fffe0ff */
[----:B------:R-:W-:Y:S01]  /*0750*/  UISETP.NE.AND UP0, UPT, UR5, URZ, UPT ;  /* 0x000000ff0500728c */ /* 0x000fe2000bf05270 */
[----:B0-----:R-:W-:-:S04]  /*0760*/  IADD3 R4, P0, PT, R4, 0x4, RZ ;  /* 0x0000000404047810 */ /* 0x001fc80007f1e0ff */
[----:B------:R-:W-:Y:S01]  /*0770*/  IADD3.X R5, PT, PT, RZ, R5, RZ, P0, !PT ;  /* 0x00000005ff057210 */ /* 0x000fe200007fe4ff */
[----:B--2---:R-:W-:-:S03]  /*0780*/  FADD R2, R3, R2 ;  /* 0x0000000203027221 */ /* 0x004fc60000000000 */
[----:B------:R-:W-:Y:S05]  /*0790*/  BRA.U UP0, `(.L_x_5) ;  /* 0xfffffffd00e47547 */ /* 0x000fea000b83ffff */
.L_x_0:
[----:B------:R-:W1:Y:S02]  /*07a0*/  LDC.64 R4, c[0x0][0x380] ;  /* 0x0000e000ff047b82 */ /* 0x000e640000000a00 */
[----:B-1----:R-:W-:-:S05]  /*07b0*/  IMAD.WIDE.U32 R4, R0, 0x4, R4 ;  /* 0x0000000400047825 */ /* 0x002fca00078e0004 */
[----:B------:R-:W-:Y:S01]  /*07c0*/  STG.E desc[UR8][R4.64], R2 ;  /* 0x0000000204007986 */ /* 0x000fe2000c101908 */
[----:B------:R-:W-:Y:S05]  /*07d0*/  EXIT ;  /* 0x000000000000794d */ /* 0x000fea0003800000 */
.L_x_6:
[----:B------:R-:W-:-:S00]  /*07e0*/  BRA `(.L_x_6) ;  /* 0xfffffffc00fc7947 */ /* 0x000fc0000383ffff */
[----:B------:R-:W-:-:S00]  /*07f0*/  NOP ;  /* 0x0000000000007918 */ /* 0x000fc00000000000 */
        /* <DEDUP_REMOVED lines=8> */
.L_x_14:


//--------------------- .text._Z14mat_sum_by_rowPfS_i --------------------------
	.section	.text._Z14mat_sum_by_rowPfS_i,"ax",@progbits
	.align	128
        .global         _Z14mat_sum_by_rowPfS_i
        .type           _Z14mat_sum_by_rowPfS_i,@function
        .size           _Z14mat_sum_by_rowPfS_i,(.L_x_15 - _Z14mat_sum_by_rowPfS_i)
        .other          _Z14mat_sum_by_rowPfS_i,@"STO_CUDA_ENTRY STV_DEFAULT"
_Z14mat_sum_by_rowPfS_i:
.text._Z14mat_sum_by_rowPfS_i:
[----:B------:R-:W-:Y:S08]  /*0000*/  LDC R1, c[0x0][0x37c] ;  /* 0x0000df00ff017b82 */ /* 0x000ff00000000800 */
[----:B------:R-:W0:Y:S01]  /*0010*/  LDC R0, c[0x0][0x390] ;  /* 0x0000e400ff007b82 */ /* 0x000e220000000800 */
[----:B------:R-:W1:Y:S01]  /*0020*/  S2R R3, SR_TID.X ;  /* 0x0000000000037919 */ /* 0x000e620000002100 */
[----:B------:R-:W2:Y:S01]  /*0030*/  LDCU.64 UR4, c[0x0][0x358] ;  /* 0x00006b00ff0477ac */ /* 0x000ea20008000a00 */
[----:B------:R-:W-:Y:S01]  /*0040*/  HFMA2 R24, -RZ, RZ, 0, 0 ;  /* 0x00000000ff187431 */ /* 0x000fe200000001ff */
[----:B0-----:R-:W-:-:S13]  /*0050*/  ISETP.GE.AND P0, PT, R0, 0x1, PT ;  /* 0x000000010000780c */ /* 0x001fda0003f06270 */
[----:B-12---:R-:W-:Y:S05]  /*0060*/  @!P0 BRA `(.L_x_7) ;  /* 0x00000008009c8947 */ /* 0x006fea0003800000 */
[C---:B------:R-:W-:Y:S02]  /*0070*/  IADD3 R4, PT, PT, R0.reuse, -0x1, RZ ;  /* 0xffffffff00047810 */ /* 0x040fe40007ffe0ff */
[----:B------:R-:W-:Y:S02]  /*0080*/  LOP3.LUT R2, R0, 0xf, RZ, 0xc0, !PT ;  /* 0x0000000f00027812 */ /* 0x000fe400078ec0ff */
[----:B------:R-:W-:Y:S02]  /*0090*/  ISETP.GE.U32.AND P1, PT, R4, 0xf, PT ;  /* 0x0000000f0400780c */ /* 0x000fe40003f26070 */
[----:B------:R-:W-:Y:S02]  /*00a0*/  ISETP.NE.AND P0, PT, R2, RZ, PT ;  /* 0x000000ff0200720c */ /* 0x000fe40003f05270 */
[----:B------:R-:W-:Y:S02]  /*00b0*/  MOV R24, RZ ;  /* 0x000000ff00187202 */ /* 0x000fe40000000f00 */
[----:B------:R-:W-:-:S07]  /*00c0*/  MOV R4, RZ ;  /* 0x000000ff00047202 */ /* 0x000fce0000000f00 */
[----:B------:R-:W-:Y:S05]  /*00d0*/  @!P1 BRA `(.L_x_8) ;  /* 0x00000004005c9947 */ /* 0x000fea0003800000 */
[C---:B------:R-:W-:Y:S01]  /*00e0*/  LOP3.LUT R4, R0.reuse, 0x7ffffff0, RZ, 0xc0, !PT ;  /* 0x7ffffff000047812 */ /* 0x040fe200078ec0ff */
[C-C-:B------:R-:W-:Y:S01]  /*00f0*/  IMAD R9, R0.reuse, 0x3, R3.reuse ;  /* 0x0000000300097824 */ /* 0x140fe200078e0203 */
[----:B------:R-:W-:Y:S01]  /*0100*/  IADD3 R5, PT, PT, R3, R0, RZ ;  /* 0x0000000003057210 */ /* 0x000fe20007ffe0ff */
[C-C-:B------:R-:W-:Y:S01]  /*0110*/  IMAD R13, R0.reuse, 0x5, R3.reuse ;  /* 0x00000005000d7824 */ /* 0x140fe200078e0203 */
[CC--:B------:R-:W-:Y:S01]  /*0120*/  LEA R7, R0.reuse, R3.reuse, 0x1 ;  /* 0x0000000300077211 */ /* 0x0c0fe200078e08ff */
[C-C-:B------:R-:W-:Y:S01]  /*0130*/  IMAD R15, R0.reuse, 0x6, R3.reuse ;  /* 0x00000006000f7824 */ /* 0x140fe200078e0203 */
[CC--:B------:R-:W-:Y:S01]  /*0140*/  LEA R11, R0.reuse, R3.reuse, 0x2 ;  /* 0x00000003000b7211 */ /* 0x0c0fe200078e10ff */
[C-C-:B------:R-:W-:Y:S01]  /*0150*/  IMAD R17, R0.reuse, 0x7, R3.reuse ;  /* 0x0000000700117824 */ /* 0x140fe200078e0203 */
[CC--:B------:R-:W-:Y:S01]  /*0160*/  LEA R19, R0.reuse, R3.reuse, 0x3 ;  /* 0x0000000300137211 */ /* 0x0c0fe200078e18ff */
[C-C-:B------:R-:W-:Y:S01]  /*0170*/  IMAD R29, R0.reuse, 0x9, R3.reuse ;  /* 0x00000009001d7824 */ /* 0x140fe200078e0203 */
[----:B------:R-:W-:Y:S01]  /*0180*/  MOV R24, RZ ;  /* 0x000000ff00187202 */ /* 0x000fe20000000f00 */
[C-C-:B------:R-:W-:Y:S01]  /*0190*/  IMAD R6, R0.reuse, 0xa, R3.reuse ;  /* 0x0000000a00067824 */ /* 0x140fe200078e0203 */
[----:B------:R-:W-:Y:S01]  /*01a0*/  MOV R28, R3 ;  /* 0x00000003001c7202 */ /* 0x000fe20000000f00 */
[--C-:B------:R-:W-:Y:S01]  /*01b0*/  IMAD R8, R0, 0xb, R3.reuse ;  /* 0x0000000b00087824 */ /* 0x100fe200078e0203 */
[----:B------:R-:W-:Y:S01]  /*01c0*/  IADD3 R18, PT, PT, -R4, RZ, RZ ;  /* 0x000000ff04127210 */ /* 0x000fe20007ffe1ff */
[----:B------:R-:W-:-:S02]  /*01d0*/  IMAD R10, R0, 0xc, R3 ;  /* 0x0000000c000a7824 */ /* 0x000fc400078e0203 */
[C-C-:B------:R-:W-:Y:S02]  /*01e0*/  IMAD R12, R0.reuse, 0xd, R3.reuse ;  /* 0x0000000d000c7824 */ /* 0x140fe400078e0203 */
[C-C-:B------:R-:W-:Y:S02]  /*01f0*/  IMAD R14, R0.reuse, 0xe, R3.reuse ;  /* 0x0000000e000e7824 */ /* 0x140fe400078e0203 */
[----:B------:R-:W-:-:S07]  /*0200*/  IMAD R16, R0, 0xf, R3 ;  /* 0x0000000f00107824 */ /* 0x000fce00078e0203 */
.L_x_9:
[----:B------:R-:W0:Y:S02]  /*0210*/  LDC.64 R20, c[0x0][0x388] ;  /* 0x0000e200ff147b82 */ /* 0x000e240000000a00 */
[----:B0-----:R-:W-:-:S06]  /*0220*/  IMAD.WIDE.U32 R22, R28, 0x4, R20 ;  /* 0x000000041c167825 */ /* 0x001fcc00078e0014 */
[----:B------:R-:W2:Y:S02]  /*0230*/  LDG.E R23, desc[UR4][R22.64] ;  /* 0x0000000416177981 */ /* 0x000ea4000c1e1900 */
[----:B--2---:R-:W-:Y:S01]  /*0240*/  FADD R26, R23, R24 ;  /* 0x00000018171a7221 */ /* 0x004fe20000000000 */
[----:B------:R-:W-:-:S06]  /*0250*/  IMAD.WIDE.U32 R24, R5, 0x4, R20 ;  /* 0x0000000405187825 */ /* 0x000fcc00078e0014 */
[----:B------:R-:W2:Y:S01]  /*0260*/  LDG.E R25, desc[UR4][R24.64] ;  /* 0x0000000418197981 */ /* 0x000ea2000c1e1900 */
[----:B------:R-:W-:-:S06]  /*0270*/  IMAD.WIDE.U32 R22, R9, 0x4, R20 ;  /* 0x0000000409167825 */ /* 0x000fcc00078e0014 */
[----:B------:R-:W3:Y:S01]  /*0280*/  LDG.E R22, desc[UR4][R22.64] ;  /* 0x0000000416167981 */ /* 0x000ee2000c1e1900 */
[----:B--2---:R-:W-:Y:S01]  /*0290*/  FADD R25, R26, R25 ;  /* 0x000000191a197221 */ /* 0x004fe20000000000 */
[----:B------:R-:W-:-:S06]  /*02a0*/  IMAD.WIDE.U32 R26, R7, 0x4, R20 ;  /* 0x00000004071a7825 */ /* 0x000fcc00078e0014 */
[----:B------:R-:W2:Y:S02]  /*02b0*/  LDG.E R26, desc[UR4][R26.64] ;  /* 0x000000041a1a7981 */ /* 0x000ea4000c1e1900 */
[----:B--2---:R-:W-:-:S04]  /*02c0*/  FADD R25, R25, R26 ;  /* 0x0000001a19197221 */ /* 0x004fc80000000000 */
[----:B---3--:R-:W-:Y:S01]  /*02d0*/  FADD R25, R25, R22 ;  /* 0x0000001619197221 */ /* 0x008fe20000000000 */
[----:B------:R-:W-:-:S06]  /*02e0*/  IMAD.WIDE.U32 R22, R11, 0x4, R20 ;  /* 0x000000040b167825 */ /* 0x000fcc00078e0014 */
        /* <DEDUP_REMOVED lines=28> */
[----:B------:R-:W-:Y:S01]  /*04b0*/  IADD3 R18, PT, PT, R18, 0x10, RZ ;  /* 0x0000001012127810 */ /* 0x000fe20007ffe0ff */
[----:B--2---:R-:W-:Y:S01]  /*04c0*/  FADD R24, R26, R25 ;  /* 0x000000191a187221 */ /* 0x004fe20000000000 */
[----:B------:R-:W-:-:S04]  /*04d0*/  IMAD.WIDE.U32 R26, R14, 0x4, R20 ;  /* 0x000000040e1a7825 */ /* 0x000fc800078e0014 */
[----:B------:R-:W-:Y:S02]  /*04e0*/  IMAD.WIDE.U32 R20, R16, 0x4, R20 ;  /* 0x0000000410147825 */ /* 0x000fe400078e0014 */
[----:B------:R-:W2:Y:S04]  /*04f0*/  LDG.E R27, desc[UR4][R26.64] ;  /* 0x000000041a1b7981 */ /* 0x000ea8000c1e1900 */
[----:B------:R-:W3:Y:S01]  /*0500*/  LDG.E R21, desc[UR4][R20.64] ;  /* 0x0000000414157981 */ /* 0x000ee2000c1e1900 */
[----:B------:R-:W-:Y:S02]  /*0510*/  ISETP.NE.AND P1, PT, R18, RZ, PT ;  /* 0x000000ff1200720c */ /* 0x000fe40003f25270 */
[C---:B------:R-:W-:Y:S02]  /*0520*/  LEA R28, R0.reuse, R28, 0x4 ;  /* 0x0000001c001c7211 */ /* 0x040fe400078e20ff */
[----:B------:R-:W-:-:S02]  /*0530*/  LEA R5, R0, R5, 0x4 ;  /* 0x0000000500057211 */ /* 0x000fc400078e20ff */
[C---:B------:R-:W-:Y:S02]  /*0540*/  LEA R7, R0.reuse, R7, 0x4 ;  /* 0x0000000700077211 */ /* 0x040fe400078e20ff */
[C---:B------:R-:W-:Y:S02]  /*0550*/  LEA R9, R0.reuse, R9, 0x4 ;  /* 0x0000000900097211 */ /* 0x040fe400078e20ff */
[C---:B------:R-:W-:Y:S02]  /*0560*/  LEA R11, R0.reuse, R11, 0x4 ;  /* 0x0000000b000b7211 */ /* 0x040fe400078e20ff */
[C---:B------:R-:W-:Y:S02]  /*0570*/  LEA R13, R0.reuse, R13, 0x4 ;  /* 0x0000000d000d7211 */ /* 0x040fe400078e20ff */
        /* <DEDUP_REMOVED lines=9> */
[----:B------:R-:W-:Y:S01]  /*0610*/  LEA R16, R0, R16, 0x4 ;  /* 0x0000001000107211 */ /* 0x000fe200078e20ff */
[----:B--2---:R-:W-:-:S04]  /*0620*/  FADD R24, R24, R27 ;  /* 0x0000001b18187221 */ /* 0x004fc80000000000 */
[----:B---3--:R-:W-:Y:S01]  /*0630*/  FADD R24, R24, R21 ;  /* 0x0000001518187221 */ /* 0x008fe20000000000 */
[----:B------:R-:W-:Y:S06]  /*0640*/  @P1 BRA `(.L_x_9) ;  /* 0xfffffff800f01947 */ /* 0x000fec000383ffff */
.L_x_8:
[----:B------:R-:W-:Y:S05]  /*0650*/  @!P0 BRA `(.L_x_7) ;  /* 0x0000000400208947 */ /* 0x000fea0003800000 */
[----:B------:R-:W-:Y:S02]  /*0660*/  ISETP.GE.U32.AND P0, PT, R2, 0x8, PT ;  /* 0x000000080200780c */ /* 0x000fe40003f06070 */
[----:B------:R-:W-:-:S04]  /*0670*/  LOP3.LUT R20, R0, 0x7, RZ, 0xc0, !PT ;  /* 0x0000000700147812 */ /* 0x000fc800078ec0ff */
[----:B------:R-:W-:-:S07]  /*0680*/  ISETP.NE.AND P1, PT, R20, RZ, PT ;  /* 0x000000ff1400720c */ /* 0x000fce0003f25270 */
[----:B------:R-:W-:Y:S06]  /*0690*/  @!P0 BRA `(.L_x_10) ;  /* 0x0000000000888947 */ /* 0x000fec0003800000 */
[----:B------:R-:W0:Y:S01]  /*06a0*/  LDC.64 R6, c[0x0][0x388] ;  /* 0x0000e200ff067b82 */ /* 0x000e220000000a00 */
[----:B------:R-:W-:-:S05]  /*06b0*/  IMAD R9, R4, R0, R3 ;  /* 0x0000000004097224 */ /* 0x000fca00078e0203 */
[----:B------:R-:W-:-:S04]  /*06c0*/  IADD3 R17, PT, PT, R9, R0, RZ ;  /* 0x0000000009117210 */ /* 0x000fc80007ffe0ff */
[----:B------:R-:W-:-:S04]  /*06d0*/  IADD3 R15, PT, PT, R17, R0, RZ ;  /* 0x00000000110f7210 */ /* 0x000fc80007ffe0ff */
[----:B------:R-:W-:Y:S01]  /*06e0*/  IADD3 R19, PT, PT, R15, R0, RZ ;  /* 0x000000000f137210 */ /* 0x000fe20007ffe0ff */
[----:B0-----:R-:W-:-:S04]  /*06f0*/  IMAD.WIDE.U32 R8, R9, 0x4, R6 ;  /* 0x0000000409087825 */ /* 0x001fc800078e0006 */
[--C-:B------:R-:W-:Y:S01]  /*0700*/  IMAD.WIDE.U32 R16, R17, 0x4, R6.reuse ;  /* 0x0000000411107825 */ /* 0x100fe200078e0006 */
[----:B------:R0:W2:Y:S03]  /*0710*/  LDG.E R5, desc[UR4][R8.64] ;  /* 0x0000000408057981 */ /* 0x0000a6000c1e1900 */
[--C-:B------:R-:W-:Y:S01]  /*0720*/  IMAD.WIDE.U32 R14, R15, 0x4, R6.reuse ;  /* 0x000000040f0e7825 */ /* 0x100fe200078e0006 */
[----:B------:R-:W3:Y:S01]  /*0730*/  LDG.E R2, desc[UR4][R16.64] ;  /* 0x0000000410027981 */ /* 0x000ee2000c1e1900 */
[CC--:B------:R-:W-:Y:S02]  /*0740*/  IADD3 R11, PT, PT, R19.reuse, R0.reuse, RZ ;  /* 0x00000000130b7210 */ /* 0x0c0fe40007ffe0ff */
[--C-:B------:R-:W-:Y:S02]  /*0750*/  IMAD.WIDE.U32 R18, R19, 0x4, R6.reuse ;  /* 0x0000000413127825 */ /* 0x100fe400078e0006 */
[----:B------:R-:W4:Y:S01]  /*0760*/  LDG.E R14, desc[UR4][R14.64] ;  /* 0x000000040e0e7981 */ /* 0x000f22000c1e1900 */
[C---:B------:R-:W-:Y:S01]  /*0770*/  IADD3 R13, PT, PT, R11.reuse, R0, RZ ;  /* 0x000000000b0d7210 */ /* 0x040fe20007ffe0ff */
[----:B------:R-:W-:-:S02]  /*0780*/  IMAD.WIDE.U32 R10, R11, 0x4, R6 ;  /* 0x000000040b0a7825 */ /* 0x000fc400078e0006 */
[----:B------:R-:W5:Y:S01]  /*0790*/  LDG.E R18, desc[UR4][R18.64] ;  /* 0x0000000412127981 */ /* 0x000f62000c1e1900 */
[CC--:B------:R-:W-:Y:S01]  /*07a0*/  IADD3 R21, PT, PT, R13.reuse, R0.reuse, RZ ;  /* 0x000000000d157210 */ /* 0x0c0fe20007ffe0ff */
[--C-:B------:R-:W-:Y:S02]  /*07b0*/  IMAD.WIDE.U32 R12, R13, 0x4, R6.reuse ;  /* 0x000000040d0c7825 */ /* 0x100fe400078e0006 */
[----:B------:R-:W5:Y:S01]  /*07c0*/  LDG.E R10, desc[UR4][R10.64] ;  /* 0x000000040a0a7981 */ /* 0x000f62000c1e1900 */
[C---:B------:R-:W-:Y:S01]  /*07d0*/  IADD3 R23, PT, PT, R21.reuse, R0, RZ ;  /* 0x0000000015177210 */ /* 0x040fe20007ffe0ff */
[--C-:B0-----:R-:W-:Y:S02]  /*07e0*/  IMAD.WIDE.U32 R8, R21, 0x4, R6.reuse ;  /* 0x0000000415087825 */ /* 0x101fe400078e0006 */
[----:B------:R-:W5:Y:S02]  /*07f0*/  LDG.E R12, desc[UR4][R12.64] ;  /* 0x000000040c0c7981 */ /* 0x000f64000c1e1900 */
[----:B------:R-:W-:-:S02]  /*0800*/  IMAD.WIDE.U32 R6, R23, 0x4, R6 ;  /* 0x0000000417067825 */ /* 0x000fc400078e0006 */
[----:B------:R-:W5:Y:S04]  /*0810*/  LDG.E R8, desc[UR4][R8.64] ;  /* 0x0000000408087981 */ /* 0x000f68000c1e1900 */
[----:B------:R-:W5:Y:S01]  /*0820*/  LDG.E R6, desc[UR4][R6.64] ;  /* 0x0000000406067981 */ /* 0x000f62000c1e1900 */
[----:B------:R-:W-:Y:S01]  /*0830*/  IADD3 R4, PT, PT, R4, 0x8, RZ ;  /* 0x0000000804047810 */ /* 0x000fe20007ffe0ff */
        /* <DEDUP_REMOVED lines=8> */
.L_x_10:
        /* <DEDUP_REMOVED lines=11> */
[--C-:B------:R-:W-:Y:S02]  /*0970*/  IMAD.WIDE.U32 R10, R11, 0x4, R6.reuse ;  /* 0x000000040b0a7825 */ /* 0x100fe400078e0006 */
[----:B------:R-:W2:Y:S02]  /*0980*/  LDG.E R9, desc[UR4][R8.64] ;  /* 0x0000000408097981 */ /* 0x000ea4000c1e1900 */
[--C-:B------:R-:W-:Y:S02]  /*0990*/  IMAD.WIDE.U32 R12, R13, 0x4, R6.reuse ;  /* 0x000000040d0c7825 */ /* 0x100fe400078e0006 */
[----:B------:R-:W3:Y:S02]  /*09a0*/  LDG.E R11, desc[UR4][R10.64] ;  /* 0x000000040a0b7981 */ /* 0x000ee4000c1e1900 */
[----:B------:R-:W-:Y:S02]  /*09b0*/  IMAD.WIDE.U32 R6, R5, 0x4, R6 ;  /* 0x0000000405067825 */ /* 0x000fe400078e0006 */
[----:B------:R-:W4:Y:S04]  /*09c0*/  LDG.E R13, desc[UR4][R12.64] ;  /* 0x000000040c0d7981 */ /* 0x000f28000c1e1900 */
[----:B------:R-:W5:Y:S01]  /*09d0*/  LDG.E R7, desc[UR4][R6.64] ;  /* 0x0000000406077981 */ /* 0x000f62000c1e1900 */
[----:B------:R-:W-:Y:S01]  /*09e0*/  IADD3 R4, PT, PT, R4, 0x4, RZ ;  /* 0x0000000404047810 */ /* 0x000fe20007ffe0ff */
[----:B--2---:R-:W-:-:S04]  /*09f0*/  FADD R24, R24, R9 ;  /* 0x0000000918187221 */ /* 0x004fc80000000000 */
[----:B---3--:R-:W-:-:S04]  /*0a00*/  FADD R24, R24, R11 ;  /* 0x0000000b18187221 */ /* 0x008fc80000000000 */
[----:B----4-:R-:W-:-:S04]  /*0a10*/  FADD R24, R24, R13 ;  /* 0x0000000d18187221 */ /* 0x010fc80000000000 */
[----:B-----5:R-:W-:-:S07]  /*0a20*/  FADD R24, R24, R7 ;  /* 0x0000000718187221 */ /* 0x020fce0000000000 */
.L_x_11:
[----:B------:R-:W-:Y:S05]  /*0a30*/  @!P1 BRA `(.L_x_7) ;  /* 0x0000000000289947 */ /* 0x000fea0003800000 */
[----:B------:R-:W0:Y:S01]  /*0a40*/  LDC.64 R6, c[0x0][0x388] ;  /* 0x0000e200ff067b82 */ /* 0x000e220000000a00 */
[----:B------:R-:W-:Y:S01]  /*0a50*/  IMAD R5, R4, R0, R3 ;  /* 0x0000000004057224 */ /* 0x000fe200078e0203 */
[----:B------:R-:W-:-:S03]  /*0a60*/  IADD3 R2, PT, PT, -R2, RZ, RZ ;  /* 0x000000ff02027210 */ /* 0x000fc60007ffe1ff */
[----:B0-----:R-:W-:-:S07]  /*0a70*/  IMAD.WIDE.U32 R4, R5, 0x4, R6 ;  /* 0x0000000405047825 */ /* 0x001fce00078e0006 */
.L_x_12:
[----:B------:R0:W2:Y:S01]  /*0a80*/  LDG.E R7, desc[UR4][R4.64] ;  /* 0x0000000404077981 */ /* 0x0000a2000c1e1900 */
[----:B------:R-:W-:-:S04]  /*0a90*/  IADD3 R2, PT, PT, R2, 0x1, RZ ;  /* 0x0000000102027810 */ /* 0x000fc80007ffe0ff */
[----:B------:R-:W-:Y:S01]  /*0aa0*/  ISETP.NE.AND P0, PT, R2, RZ, PT ;  /* 0x000000ff0200720c */ /* 0x000fe20003f05270 */
[----:B0-----:R-:W-:-:S04]  /*0ab0*/  IMAD.WIDE.U32 R4, R0, 0x4, R4 ;  /* 0x0000000400047825 */ /* 0x001fc800078e0004 */
[----:B--2---:R-:W-:-:S08]  /*0ac0*/  FADD R24, R7, R24 ;  /* 0x0000001807187221 */ /* 0x004fd00000000000 */
[----:B------:R-:W-:Y:S05]  /*0ad0*/  @P0 BRA `(.L_x_12) ;  /* 0xfffffffc00e80947 */ /* 0x000fea000383ffff */
.L_x_7:
[----:B------:R-:W0:Y:S02]  /*0ae0*/  LDC.64 R4, c[0x0][0x380] ;  /* 0x0000e000ff047b82 */ /* 0x000e240000000a00 */
[----:B0-----:R-:W-:-:S05]  /*0af0*/  IMAD.WIDE.U32 R2, R3, 0x4, R4 ;  /* 0x0000000403027825 */ /* 0x001fca00078e0004 */
[----:B------:R-:W-:Y:S01]  /*0b00*/  STG.E desc[UR4][R2.64], R24 ;  /* 0x0000001802007986 */ /* 0x000fe2000c101904 */
[----:B------:R-:W-:Y:S05]  /*0b10*/  EXIT ;  /* 0x000000000000794d */ /* 0x000fea0003800000 */
.L_x_13:
        /* <DEDUP_REMOVED lines=14> */
.L_x_15:


//--------------------- .nv.shared.reserved.0     --------------------------
	.section	.nv.shared.reserved.0,"aw",@nobits
	.weak		__nv_reservedSMEM_offset_0_alias
	.size		__nv_reservedSMEM_offset_0_alias, 0, 64
	.other		__nv_reservedSMEM_offset_0_alias,@"STO_CUDA_RESERVED_SHARED STV_DEFAULT"
__nv_reservedSMEM_offset_0_alias:
	.zero		0
	.zero		64


//--------------------- .nv.constant0._Z17mat_sum_by_columnPfS_i --------------------------
	.section	.nv.constant0._Z17mat_sum_by_columnPfS_i,"a",@progbits
	.sectionflags	@""
	.align	4
.nv.constant0._Z17mat_sum_by_columnPfS_i:
	.zero		916


//--------------------- .nv.constant0._Z14mat_sum_by_rowPfS_i --------------------------
	.section	.nv.constant0._Z14mat_sum_by_rowPfS_i,"a",@progbits
	.sectionflags	@""
	.align	4
.nv.constant0._Z14mat_sum_by_rowPfS_i:
	.zero		916


//--------------------- SYMBOLS --------------------------

	.type		.nv.reservedSmem.offset0,@object
	.size		.nv.reservedSmem.offset0,0x4
